	.headerflags	@"EF_CUDA_TEXMODE_UNIFIED EF_CUDA_64BIT_ADDRESS EF_CUDA_ACCELERATORS EF_CUDA_SM90 EF_CUDA_VIRTUAL_SM(EF_CUDA_SM90)"
	.elftype	@"ET_EXEC"


//--------------------- .nv.info                  --------------------------
	.section	.nv.info,"",@"SHT_CUDA_INFO"
	.align	4


	//----- nvinfo : EIATTR_REGCOUNT
	.align		4
        /*0000*/ 	.byte	0x04, 0x2f
        /*0002*/ 	.short	(.L_1 - .L_0)
	.align		4
.L_0:
        /*0004*/ 	.word	index@(triton_poi_fused_max_pool2d_with_indices_24)
        /*0008*/ 	.word	0x0000001c


	//----- nvinfo : EIATTR_MIN_STACK_SIZE
	.align		4
.L_1:
        /*000c*/ 	.byte	0x04, 0x12
        /*000e*/ 	.short	(.L_3 - .L_2)
	.align		4
.L_2:
        /*0010*/ 	.word	index@(triton_poi_fused_max_pool2d_with_indices_24)
        /*0014*/ 	.word	0x00000000


	//----- nvinfo : EIATTR_FRAME_SIZE
	.align		4
.L_3:
        /*0018*/ 	.byte	0x04, 0x11
        /*001a*/ 	.short	(.L_5 - .L_4)
	.align		4
.L_4:
        /*001c*/ 	.word	index@(triton_poi_fused_max_pool2d_with_indices_24)
        /*0020*/ 	.word	0x00000000


	//----- nvinfo : EIATTR_MIN_STACK_SIZE
	.align		4
.L_5:
        /*0024*/ 	.byte	0x04, 0x12
        /*0026*/ 	.short	(.L_7 - .L_6)
	.align		4
.L_6:
        /*0028*/ 	.word	index@(triton_poi_fused_max_pool2d_with_indices_24)
        /*002c*/ 	.word	0x00000000
.L_7:


//--------------------- .nv.info.triton_poi_fused_max_pool2d_with_indices_24 --------------------------
	.section	.nv.info.triton_poi_fused_max_pool2d_with_indices_24,"",@"SHT_CUDA_INFO"
	.sectionflags	@""
	.align	4


	//----- nvinfo : EIATTR_CUDA_API_VERSION
	.align		4
        /*0000*/ 	.byte	0x04, 0x37
        /*0002*/ 	.short	(.L_9 - .L_8)
.L_8:
        /*0004*/ 	.word	0x0000007c


	//----- nvinfo : EIATTR_KPARAM_INFO
	.align		4
.L_9:
        /*0008*/ 	.byte	0x04, 0x17
        /*000a*/ 	.short	(.L_11 - .L_10)
.L_10:
        /*000c*/ 	.word	0x00000000
        /*0010*/ 	.short	0x0003
        /*0012*/ 	.short	0x0018
        /*0014*/ 	.byte	0x00, 0xf0, 0x11, 0x00


	//----- nvinfo : EIATTR_KPARAM_INFO
	.align		4
.L_11:
        /*0018*/ 	.byte	0x04, 0x17
        /*001a*/ 	.short	(.L_13 - .L_12)
.L_12:
        /*001c*/ 	.word	0x00000000
        /*0020*/ 	.short	0x0002
        /*0022*/ 	.short	0x0010
        /*0024*/ 	.byte	0x00, 0xf4, 0x21, 0x00


	//----- nvinfo : EIATTR_KPARAM_INFO
	.align		4
.L_13:
        /*0028*/ 	.byte	0x04, 0x17
        /*002a*/ 	.short	(.L_15 - .L_14)
.L_14:
        /*002c*/ 	.word	0x00000000
        /*0030*/ 	.short	0x0001
        /*0032*/ 	.short	0x0008
        /*0034*/ 	.byte	0x00, 0xf4, 0x21, 0x00


	//----- nvinfo : EIATTR_KPARAM_INFO
	.align		4
.L_15:
        /*0038*/ 	.byte	0x04, 0x17
        /*003a*/ 	.short	(.L_17 - .L_16)
.L_16:
        /*003c*/ 	.word	0x00000000
        /*0040*/ 	.short	0x0000
        /*0042*/ 	.short	0x0000
        /*0044*/ 	.byte	0x00, 0xf4, 0x21, 0x00


	//----- nvinfo : EIATTR_SPARSE_MMA_MASK
	.align		4
.L_17:
        /*0048*/ 	.byte	0x03, 0x50
        /*004a*/ 	.short	0x0000


	//----- nvinfo : EIATTR_MAXREG_COUNT
	.align		4
        /*004c*/ 	.byte	0x03, 0x1b
        /*004e*/ 	.short	0x00ff


	//----- nvinfo : EIATTR_EXIT_INSTR_OFFSETS
	.align		4
        /*0050*/ 	.byte	0x04, 0x1c
        /*0052*/ 	.short	(.L_19 - .L_18)


	//   ....[0]....
.L_18:
        /*0054*/ 	.word	0x00000960


	//   ....[1]....
        /*0058*/ 	.word	0x00000980


	//----- nvinfo : EIATTR_REQNTID
	.align		4
.L_19:
        /*005c*/ 	.byte	0x04, 0x10
        /*005e*/ 	.short	(.L_21 - .L_20)
.L_20:
        /*0060*/ 	.word	0x00000100
        /*0064*/ 	.word	0x00000001
        /*0068*/ 	.word	0x00000001


	//----- nvinfo : EIATTR_CBANK_PARAM_SIZE
	.align		4
.L_21:
        /*006c*/ 	.byte	0x03, 0x19
        /*006e*/ 	.short	0x001c


	//----- nvinfo : EIATTR_PARAM_CBANK
	.align		4
        /*0070*/ 	.byte	0x04, 0x0a
        /*0072*/ 	.short	(.L_23 - .L_22)
	.align		4
.L_22:
        /*0074*/ 	.word	index@(.nv.constant0.triton_poi_fused_max_pool2d_with_indices_24)
        /*0078*/ 	.short	0x0210
        /*007a*/ 	.short	0x001c


	//----- nvinfo : EIATTR_SW_WAR
	.align		4
.L_23:
        /*007c*/ 	.byte	0x04, 0x36
        /*007e*/ 	.short	(.L_25 - .L_24)
.L_24:
        /*0080*/ 	.word	0x00000008
.L_25:


//--------------------- .nv.callgraph             --------------------------
	.section	.nv.callgraph,"",@"SHT_CUDA_CALLGRAPH"
	.align	4
	.sectionentsize	8
	.align		4
        /*0000*/ 	.word	0x00000000
	.align		4
        /*0004*/ 	.word	0xffffffff
	.align		4
        /*0008*/ 	.word	0x00000000
	.align		4
        /*000c*/ 	.word	0xfffffffe
	.align		4
        /*0010*/ 	.word	0x00000000
	.align		4
        /*0014*/ 	.word	0xfffffffd
	.align		4
        /*0018*/ 	.word	0x00000000
	.align		4
        /*001c*/ 	.word	0xfffffffc


//--------------------- .text.triton_poi_fused_max_pool2d_with_indices_24 --------------------------
	.section	.text.triton_poi_fused_max_pool2d_with_indices_24,"ax",@progbits
	.align	128
        .global         triton_poi_fused_max_pool2d_with_indices_24
        .type           triton_poi_fused_max_pool2d_with_indices_24,@function
        .size           triton_poi_fused_max_pool2d_with_indices_24,(.L_x_1 - triton_poi_fused_max_pool2d_with_indices_24)
        .other          triton_poi_fused_max_pool2d_with_indices_24,@"STO_CUDA_ENTRY STV_DEFAULT"
triton_poi_fused_max_pool2d_with_indices_24:
.text.triton_poi_fused_max_pool2d_with_indices_24:
[----:B------:R-:W0:Y:S02]  /*0000*/  LDC R1, c[0x0][0x28] ;  /* 0x00000a00ff017b82 */ /* 0x000e240000000800 */
[----:B------:R-:W1:Y:S01]  /*0010*/  S2R R0, SR_TID.X ;  /* 0x0000000000007919 */ /* 0x000e620000002100 */
[----:B------:R-:W-:Y:S01]  /*0020*/  IMAD.MOV.U32 R2, RZ, RZ, RZ ;  /* 0x000000ffff027224 */ /* 0x000fe200078e00ff */
[----:B------:R-:W-:Y:S01]  /*0030*/  ULDC.64 UR4, c[0x0][0x208] ;  /* 0x0000820000047ab9 */ /* 0x000fe20000000a00 */
[----:B------:R-:W2:Y:S01]  /*0040*/  S2R R3, SR_CTAID.X ;  /* 0x0000000000037919 */ /* 0x000ea20000002500 */
[----:B------:R-:W-:Y:S02]  /*0050*/  CS2R R12, SRZ ;  /* 0x00000000000c7805 */ /* 0x000fe4000001ff00 */
[----:B------:R-:W-:Y:S01]  /*0060*/  CS2R R16, SRZ ;  /* 0x0000000000107805 */ /* 0x000fe2000001ff00 */
[----:B------:R-:W-:Y:S01]  /*0070*/  ULDC.64 UR6, c[0x0][0x220] ;  /* 0x0000880000067ab9 */ /* 0x000fe20000000a00 */
[----:B-1----:R-:W-:-:S05]  /*0080*/  IMAD.SHL.U32 R0, R0, 0x2, RZ ;  /* 0x0000000200007824 */ /* 0x002fca00078e00ff */
[----:B------:R-:W-:-:S05]  /*0090*/  LOP3.LUT R0, R0, 0x1fe, RZ, 0xc0, !PT ;  /* 0x000001fe00007812 */ /* 0x000fca00078ec0ff */
[----:B--2---:R-:W-:-:S04]  /*00a0*/  IMAD R3, R3, 0x200, R0 ;  /* 0x0000020003037824 */ /* 0x004fc800078e0200 */
[C---:B------:R-:W-:Y:S01]  /*00b0*/  IMAD.HI R0, R3.reuse, 0x2aaaaaab, RZ ;  /* 0x2aaaaaab03007827 */ /* 0x040fe200078e02ff */
[----:B------:R-:W-:-:S03]  /*00c0*/  ISETP.GE.AND P0, PT, R3, 0x1fb00, PT ;  /* 0x0001fb000300780c */ /* 0x000fc60003f06270 */
[----:B------:R-:W-:Y:S01]  /*00d0*/  IMAD.HI R4, R3, -0x2df2df2d, R2 ;  /* 0xd20d20d303047827 */ /* 0x000fe200078e0202 */
[----:B------:R-:W-:-:S04]  /*00e0*/  SHF.R.U32.HI R5, RZ, 0x1f, R0 ;  /* 0x0000001fff057819 */ /* 0x000fc80000011600 */
[----:B------:R-:W-:Y:S01]  /*00f0*/  LEA.HI.SX32 R2, R0, R5, 0x1b ;  /* 0x0000000500027211 */ /* 0x000fe200078fdaff */
[----:B------:R-:W-:Y:S01]  /*0100*/  IMAD.HI R0, R3, 0x2050c9f9, RZ ;  /* 0x2050c9f903007827 */ /* 0x000fe200078e02ff */
[----:B------:R-:W-:-:S03]  /*0110*/  SHF.R.U32.HI R7, RZ, 0x1f, R4 ;  /* 0x0000001fff077819 */ /* 0x000fc60000011604 */
[----:B------:R-:W-:Y:S01]  /*0120*/  IMAD.HI R9, R2, 0x4ec4ec4f, RZ ;  /* 0x4ec4ec4f02097827 */ /* 0x000fe200078e02ff */
[----:B------:R-:W-:Y:S02]  /*0130*/  LEA.HI.SX32 R6, R4, R7, 0x15 ;  /* 0x0000000704067211 */ /* 0x000fe400078faaff */
[----:B------:R-:W-:Y:S02]  /*0140*/  SHF.R.U32.HI R5, RZ, 0x1f, R0 ;  /* 0x0000001fff057819 */ /* 0x000fe40000011600 */
[----:B------:R-:W-:Y:S01]  /*0150*/  SHF.R.U32.HI R4, RZ, 0x1f, R9 ;  /* 0x0000001fff047819 */ /* 0x000fe20000011609 */
[----:B------:R-:W-:Y:S01]  /*0160*/  IMAD.HI R8, R6, 0x4ec4ec4f, RZ ;  /* 0x4ec4ec4f06087827 */ /* 0x000fe200078e02ff */
[----:B------:R-:W-:Y:S02]  /*0170*/  LEA.HI.SX32 R7, R0, R5, 0x14 ;  /* 0x0000000500077211 */ /* 0x000fe400078fa2ff */
[----:B------:R-:W-:Y:S01]  /*0180*/  LEA.HI R11, R9, R4, RZ, 0x1e ;  /* 0x00000004090b7211 */ /* 0x000fe200078ff0ff */
[----:B------:R-:W-:Y:S01]  /*0190*/  IMAD R0, R2, -0xc0, R3 ;  /* 0xffffff4002007824 */ /* 0x000fe200078e0203 */
[----:B------:R-:W1:Y:S01]  /*01a0*/  LDC.64 R4, c[0x0][0x210] ;  /* 0x00008400ff047b82 */ /* 0x000e620000000a00 */
[----:B------:R-:W-:-:S02]  /*01b0*/  SHF.R.U32.HI R9, RZ, 0x1f, R8 ;  /* 0x0000001fff097819 */ /* 0x000fc40000011608 */
[----:B------:R-:W-:Y:S02]  /*01c0*/  IMAD R0, R7, 0x24c00, R0 ;  /* 0x00024c0007007824 */ /* 0x000fe400078e0200 */
[----:B------:R-:W-:Y:S01]  /*01d0*/  LEA.HI R9, R8, R9, RZ, 0x1e ;  /* 0x0000000908097211 */ /* 0x000fe200078ff0ff */
[----:B------:R-:W-:-:S04]  /*01e0*/  IMAD R11, R11, -0xd, R2 ;  /* 0xfffffff30b0b7824 */ /* 0x000fc800078e0202 */
[----:B------:R-:W-:Y:S01]  /*01f0*/  IMAD R0, R11, 0x180, R0 ;  /* 0x000001800b007824 */ /* 0x000fe200078e0200 */
[----:B------:R-:W-:Y:S01]  /*0200*/  CS2R R10, SRZ ;  /* 0x00000000000a7805 */ /* 0x000fe2000001ff00 */
[----:B------:R-:W-:Y:S01]  /*0210*/  IMAD R7, R9, -0xd, R6 ;  /* 0xfffffff309077824 */ /* 0x000fe200078e0206 */
[----:B------:R-:W-:-:S03]  /*0220*/  CS2R R8, SRZ ;  /* 0x0000000000087805 */ /* 0x000fc6000001ff00 */
[----:B------:R-:W-:-:S04]  /*0230*/  IMAD R7, R7, 0x2a00, R0 ;  /* 0x00002a0007077824 */ /* 0x000fc800078e0200 */
[C---:B------:R-:W-:Y:S02]  /*0240*/  VIADD R19, R7.reuse, 0xc0 ;  /* 0x000000c007137836 */ /* 0x040fe40000000000 */
[----:B-1----:R-:W-:-:S04]  /*0250*/  IMAD.WIDE R14, R7, 0x4, R4 ;  /* 0x00000004070e7825 */ /* 0x002fc800078e0204 */
[--C-:B------:R-:W-:Y:S01]  /*0260*/  IMAD.WIDE R18, R19, 0x4, R4.reuse ;  /* 0x0000000413127825 */ /* 0x100fe200078e0204 */
[----:B------:R1:W2:Y:S03]  /*0270*/  @!P0 LDG.E.64 R10, desc[UR4][R14.64] ;  /* 0x000000040e0a8981 */ /* 0x0002a6000c1e1b00 */
[----:B------:R-:W-:Y:S01]  /*0280*/  VIADD R21, R7, 0x180 ;  /* 0x0000018007157836 */ /* 0x000fe20000000000 */
[----:B------:R3:W2:Y:S03]  /*0290*/  @!P0 LDG.E.64 R8, desc[UR4][R18.64] ;  /* 0x0000000412088981 */ /* 0x0006a6000c1e1b00 */
[----:B------:R-:W-:-:S05]  /*02a0*/  IMAD.WIDE R20, R21, 0x4, R4 ;  /* 0x0000000415147825 */ /* 0x000fca00078e0204 */
[----:B------:R-:W4:Y:S01]  /*02b0*/  @!P0 LDG.E.64 R12, desc[UR4][R20.64] ;  /* 0x00000004140c8981 */ /* 0x000f22000c1e1b00 */
[----:B------:R-:W-:-:S04]  /*02c0*/  VIADD R23, R7, 0x1500 ;  /* 0x0000150007177836 */ /* 0x000fc80000000000 */
[----:B------:R-:W-:-:S05]  /*02d0*/  IMAD.WIDE R22, R23, 0x4, R4 ;  /* 0x0000000417167825 */ /* 0x000fca00078e0204 */
[----:B------:R-:W5:Y:S01]  /*02e0*/  @!P0 LDG.E.64 R16, desc[UR4][R22.64] ;  /* 0x0000000416108981 */ /* 0x000f62000c1e1b00 */
[----:B------:R-:W-:Y:S01]  /*02f0*/  VIADD R25, R7, 0x15c0 ;  /* 0x000015c007197836 */ /* 0x000fe20000000000 */
[----:B-1----:R-:W-:-:S03]  /*0300*/  CS2R R14, SRZ ;  /* 0x00000000000e7805 */ /* 0x002fc6000001ff00 */
[----:B---3--:R-:W-:-:S05]  /*0310*/  IMAD.WIDE R18, R25, 0x4, R4 ;  /* 0x0000000419127825 */ /* 0x008fca00078e0204 */
[----:B------:R1:W3:Y:S01]  /*0320*/  @!P0 LDG.E.64 R14, desc[UR4][R18.64] ;  /* 0x00000004120e8981 */ /* 0x0002e2000c1e1b00 */
[C---:B--2---:R-:W-:Y:S02]  /*0330*/  FSETP.GT.AND P6, PT, R8.reuse, R10, PT ;  /* 0x0000000a0800720b */ /* 0x044fe40003fc4000 */
[C---:B------:R-:W-:Y:S02]  /*0340*/  FSETP.GT.AND P1, PT, R9.reuse, R11, PT ;  /* 0x0000000b0900720b */ /* 0x040fe40003f24000 */
[----:B------:R-:W-:Y:S02]  /*0350*/  FSETP.NAN.AND P3, PT, R8, R8, PT ;  /* 0x000000080800720b */ /* 0x000fe40003f68000 */
[----:B------:R-:W-:Y:S02]  /*0360*/  FSETP.NAN.AND P4, PT, R9, R9, PT ;  /* 0x000000090900720b */ /* 0x000fe40003f88000 */
[----:B----4-:R-:W-:Y:S02]  /*0370*/  FSETP.NAN.AND P2, PT, R12, R12, PT ;  /* 0x0000000c0c00720b */ /* 0x010fe40003f48000 */
[----:B------:R-:W-:-:S03]  /*0380*/  SEL R0, RZ, 0x1, !P1 ;  /* 0x00000001ff007807 */ /* 0x000fc60004800000 */
[----:B------:R-:W-:Y:S02]  /*0390*/  @!P6 SEL R8, R8, R10, P3 ;  /* 0x0000000a0808e207 */ /* 0x000fe40001800000 */
[----:B------:R-:W-:Y:S02]  /*03a0*/  FSETP.NAN.AND P3, PT, R13, R13, PT ;  /* 0x0000000d0d00720b */ /* 0x000fe40003f68000 */
[----:B------:R-:W-:Y:S02]  /*03b0*/  FSETP.GEU.AND P5, PT, R8, R12, PT ;  /* 0x0000000c0800720b */ /* 0x000fe40003fae000 */
[----:B------:R-:W-:Y:S02]  /*03c0*/  @!P1 SEL R9, R9, R11, P4 ;  /* 0x0000000b09099207 */ /* 0x000fe40002000000 */
[----:B------:R-:W-:Y:S02]  /*03d0*/  CS2R R10, SRZ ;  /* 0x00000000000a7805 */ /* 0x000fe4000001ff00 */
[----:B------:R-:W-:-:S02]  /*03e0*/  @!P2 SEL R12, R12, R8, !P5 ;  /* 0x000000080c0ca207 */ /* 0x000fc40006800000 */
[----:B-----5:R-:W-:Y:S02]  /*03f0*/  FSETP.NAN.AND P2, PT, R17, R17, PT ;  /* 0x000000111100720b */ /* 0x020fe40003f48000 */
[----:B------:R-:W-:Y:S02]  /*0400*/  FSETP.GEU.AND P4, PT, R9, R13, PT ;  /* 0x0000000d0900720b */ /* 0x000fe40003f8e000 */
[----:B------:R-:W-:Y:S02]  /*0410*/  FSETP.NAN.AND P1, PT, R16, R16, PT ;  /* 0x000000101000720b */ /* 0x000fe40003f28000 */
[----:B------:R-:W-:Y:S02]  /*0420*/  @!P3 SEL R13, R13, R9, !P4 ;  /* 0x000000090d0db207 */ /* 0x000fe40006000000 */
[----:B-1----:R-:W-:Y:S02]  /*0430*/  P2R R18, PR, RZ, 0x20 ;  /* 0x00000020ff127803 */ /* 0x002fe40000000000 */
[----:B------:R-:W-:-:S02]  /*0440*/  FSETP.GEU.AND P5, PT, R13, R17, PT ;  /* 0x000000110d00720b */ /* 0x000fc40003fae000 */
[----:B------:R-:W-:Y:S02]  /*0450*/  FSETP.GEU.AND P3, PT, R12, R16, PT ;  /* 0x000000100c00720b */ /* 0x000fe40003f6e000 */
[----:B------:R-:W-:Y:S01]  /*0460*/  @!P2 SEL R17, R17, R13, !P5 ;  /* 0x0000000d1111a207 */ /* 0x000fe20006800000 */
[----:B------:R-:W-:Y:S01]  /*0470*/  VIADD R13, R7, 0x1680 ;  /* 0x00001680070d7836 */ /* 0x000fe20000000000 */
[----:B------:R-:W-:Y:S02]  /*0480*/  P2R R2, PR, RZ, 0x8 ;  /* 0x00000008ff027803 */ /* 0x000fe40000000000 */
[----:B------:R-:W-:Y:S01]  /*0490*/  @!P1 SEL R16, R16, R12, !P3 ;  /* 0x0000000c10109207 */ /* 0x000fe20005800000 */
[----:B------:R-:W-:Y:S01]  /*04a0*/  IMAD.WIDE R12, R13, 0x4, R4 ;  /* 0x000000040d0c7825 */ /* 0x000fe200078e0204 */
[-C--:B---3--:R-:W-:Y:S02]  /*04b0*/  FSETP.NAN.AND P1, PT, R14, R14.reuse, PT ;  /* 0x0000000e0e00720b */ /* 0x088fe40003f28000 */
[----:B------:R-:W-:-:S02]  /*04c0*/  FSETP.GEU.AND P3, PT, R16, R14, PT ;  /* 0x0000000e1000720b */ /* 0x000fc40003f6e000 */
[----:B------:R-:W2:Y:S01]  /*04d0*/  @!P0 LDG.E.64 R10, desc[UR4][R12.64] ;  /* 0x000000040c0a8981 */ /* 0x000ea2000c1e1b00 */
[-C--:B------:R-:W-:Y:S02]  /*04e0*/  FSETP.GEU.AND P2, PT, R17, R15.reuse, PT ;  /* 0x0000000f1100720b */ /* 0x080fe40003f4e000 */
[----:B------:R-:W-:Y:S02]  /*04f0*/  P2R R6, PR, RZ, 0x8 ;  /* 0x00000008ff067803 */ /* 0x000fe40000000000 */
[----:B------:R-:W-:Y:S02]  /*0500*/  P2R R19, PR, RZ, 0x4 ;  /* 0x00000004ff137803 */ /* 0x000fe40000000000 */
[----:B------:R-:W-:Y:S02]  /*0510*/  P2R R8, PR, RZ, 0x20 ;  /* 0x00000020ff087803 */ /* 0x000fe40000000000 */
[----:B------:R-:W-:Y:S02]  /*0520*/  @!P1 SEL R14, R14, R16, !P3 ;  /* 0x000000100e0e9207 */ /* 0x000fe40005800000 */
[----:B------:R-:W-:-:S02]  /*0530*/  FSETP.NAN.AND P1, PT, R15, R15, PT ;  /* 0x0000000f0f00720b */ /* 0x000fc40003f28000 */
[----:B------:R-:W-:-:S04]  /*0540*/  ISETP.NE.AND P3, PT, R2, RZ, PT ;  /* 0x000000ff0200720c */ /* 0x000fc80003f65270 */
[----:B------:R-:W-:Y:S02]  /*0550*/  P2R R16, PR, RZ, 0x8 ;  /* 0x00000008ff107803 */ /* 0x000fe40000000000 */
[----:B------:R-:W-:-:S05]  /*0560*/  ISETP.NE.AND P3, PT, R8, RZ, PT ;  /* 0x000000ff0800720c */ /* 0x000fca0003f65270 */
[----:B------:R-:W-:Y:S02]  /*0570*/  @!P1 SEL R15, R15, R17, !P2 ;  /* 0x000000110f0f9207 */ /* 0x000fe40005000000 */
[----:B------:R-:W-:Y:S02]  /*0580*/  CS2R R8, SRZ ;  /* 0x0000000000087805 */ /* 0x000fe4000001ff00 */
[-C--:B--2---:R-:W-:Y:S02]  /*0590*/  FSETP.NAN.AND P1, PT, R11, R11.reuse, PT ;  /* 0x0000000b0b00720b */ /* 0x084fe40003f28000 */
[----:B------:R-:W-:-:S11]  /*05a0*/  FSETP.GEU.AND P2, PT, R15, R11, PT ;  /* 0x0000000b0f00720b */ /* 0x000fd60003f4e000 */
[----:B------:R-:W-:Y:S01]  /*05b0*/  @!P1 SEL R11, R11, R15, !P2 ;  /* 0x0000000f0b0b9207 */ /* 0x000fe20005000000 */
[----:B------:R-:W-:-:S04]  /*05c0*/  VIADD R15, R7, 0x2a00 ;  /* 0x00002a00070f7836 */ /* 0x000fc80000000000 */
[----:B------:R-:W-:-:S05]  /*05d0*/  IMAD.WIDE R12, R15, 0x4, R4 ;  /* 0x000000040f0c7825 */ /* 0x000fca00078e0204 */
[----:B------:R1:W2:Y:S01]  /*05e0*/  @!P0 LDG.E.64 R8, desc[UR4][R12.64] ;  /* 0x000000040c088981 */ /* 0x0002a2000c1e1b00 */
[-C--:B------:R-:W-:Y:S02]  /*05f0*/  FSETP.NAN.AND P5, PT, R10, R10.reuse, PT ;  /* 0x0000000a0a00720b */ /* 0x080fe40003fa8000 */
[----:B------:R-:W-:Y:S02]  /*0600*/  FSETP.GEU.AND P1, PT, R14, R10, PT ;  /* 0x0000000a0e00720b */ /* 0x000fe40003f2e000 */
[----:B------:R-:W-:-:S09]  /*0610*/  SEL R2, RZ, 0x1, !P6 ;  /* 0x00000001ff027807 */ /* 0x000fd20007000000 */
[----:B------:R-:W-:Y:S02]  /*0620*/  @!P5 SEL R10, R10, R14, !P1 ;  /* 0x0000000e0a0ad207 */ /* 0x000fe40004800000 */
[----:B------:R-:W-:Y:S01]  /*0630*/  SEL R0, R0, 0x2, P4 ;  /* 0x0000000200007807 */ /* 0x000fe20002000000 */
[----:B-1----:R-:W-:-:S04]  /*0640*/  VIADD R13, R7, 0x2ac0 ;  /* 0x00002ac0070d7836 */ /* 0x002fc80000000000 */
[----:B------:R-:W-:Y:S01]  /*0650*/  IMAD.WIDE R12, R13, 0x4, R4 ;  /* 0x000000040d0c7825 */ /* 0x000fe200078e0204 */
[----:B------:R-:W-:Y:S02]  /*0660*/  SEL R0, R0, 0x3, P3 ;  /* 0x0000000300007807 */ /* 0x000fe40001800000 */
[----:B------:R-:W-:Y:S01]  /*0670*/  ISETP.NE.AND P3, PT, R16, RZ, PT ;  /* 0x000000ff1000720c */ /* 0x000fe20003f65270 */
[----:B------:R-:W-:Y:S01]  /*0680*/  VIADD R7, R7, 0x2b80 ;  /* 0x00002b8007077836 */ /* 0x000fe20000000000 */
[-C--:B--2---:R-:W-:Y:S02]  /*0690*/  FSETP.NAN.AND P5, PT, R8, R8.reuse, PT ;  /* 0x000000080800720b */ /* 0x084fe40003fa8000 */
[----:B------:R-:W-:Y:S02]  /*06a0*/  FSETP.GEU.AND P6, PT, R10, R8, PT ;  /* 0x000000080a00720b */ /* 0x000fe40003fce000 */
[----:B------:R-:W-:-:S09]  /*06b0*/  FSETP.NAN.AND P4, PT, R9, R9, PT ;  /* 0x000000090900720b */ /* 0x000fd20003f88000 */
[----:B------:R-:W-:Y:S02]  /*06c0*/  @!P5 SEL R8, R8, R10, !P6 ;  /* 0x0000000a0808d207 */ /* 0x000fe40007000000 */
[----:B------:R-:W-:-:S04]  /*06d0*/  ISETP.NE.AND P5, PT, R18, RZ, PT ;  /* 0x000000ff1200720c */ /* 0x000fc80003fa5270 */
[----:B------:R-:W-:Y:S02]  /*06e0*/  SEL R2, R2, 0x2, P5 ;  /* 0x0000000202027807 */ /* 0x000fe40002800000 */
[----:B------:R-:W-:-:S04]  /*06f0*/  FSETP.GEU.AND P5, PT, R11, R9, PT ;  /* 0x000000090b00720b */ /* 0x000fc80003fae000 */
[----:B------:R-:W-:Y:S02]  /*0700*/  @!P4 SEL R9, R9, R11, !P5 ;  /* 0x0000000b0909c207 */ /* 0x000fe40006800000 */
[----:B------:R-:W-:Y:S02]  /*0710*/  CS2R R10, SRZ ;  /* 0x00000000000a7805 */ /* 0x000fe4000001ff00 */
[----:B------:R-:W-:-:S04]  /*0720*/  SEL R2, R2, 0x3, P3 ;  /* 0x0000000302027807 */ /* 0x000fc80001800000 */
[----:B------:R1:W2:Y:S01]  /*0730*/  @!P0 LDG.E.64 R10, desc[UR4][R12.64] ;  /* 0x000000040c0a8981 */ /* 0x0002a2000c1e1b00 */
[----:B------:R-:W-:Y:S01]  /*0740*/  ISETP.NE.AND P3, PT, R6, RZ, PT ;  /* 0x000000ff0600720c */ /* 0x000fe20003f65270 */
[----:B------:R-:W-:Y:S01]  /*0750*/  IMAD.WIDE R6, R7, 0x4, R4 ;  /* 0x0000000407067825 */ /* 0x000fe200078e0204 */
[----:B------:R-:W-:-:S06]  /*0760*/  CS2R R4, SRZ ;  /* 0x0000000000047805 */ /* 0x000fcc000001ff00 */
[----:B------:R3:W4:Y:S01]  /*0770*/  @!P0 LDG.E.64 R4, desc[UR4][R6.64] ;  /* 0x0000000406048981 */ /* 0x000722000c1e1b00 */
[----:B------:R-:W-:Y:S01]  /*0780*/  SEL R2, R2, 0x4, P3 ;  /* 0x0000000402027807 */ /* 0x000fe20001800000 */
[----:B-1----:R-:W3:Y:S01]  /*0790*/  LDC.64 R12, c[0x0][0x218] ;  /* 0x00008600ff0c7b82 */ /* 0x002ee20000000a00 */
[----:B------:R-:W-:-:S04]  /*07a0*/  ISETP.NE.AND P4, PT, R19, RZ, PT ;  /* 0x000000ff1300720c */ /* 0x000fc80003f85270 */
[----:B------:R-:W-:Y:S02]  /*07b0*/  SEL R0, R0, 0x4, P4 ;  /* 0x0000000400007807 */ /* 0x000fe40002000000 */
[----:B------:R-:W-:Y:S02]  /*07c0*/  SEL R2, R2, 0x5, P1 ;  /* 0x0000000502027807 */ /* 0x000fe40000800000 */
[----:B------:R-:W-:Y:S02]  /*07d0*/  SEL R0, R0, 0x5, P2 ;  /* 0x0000000500007807 */ /* 0x000fe40001000000 */
[----:B------:R-:W-:Y:S02]  /*07e0*/  SEL R2, R2, 0x6, P6 ;  /* 0x0000000602027807 */ /* 0x000fe40003000000 */
[----:B------:R-:W-:Y:S01]  /*07f0*/  SEL R0, R0, 0x6, P5 ;  /* 0x0000000600007807 */ /* 0x000fe20002800000 */
[----:B---3--:R-:W-:Y:S01]  /*0800*/  IMAD.WIDE R6, R3, 0x4, R12 ;  /* 0x0000000403067825 */ /* 0x008fe200078e020c */
[----:B--2---:R-:W-:-:S02]  /*0810*/  FSETP.NAN.AND P3, PT, R10, R10, PT ;  /* 0x0000000a0a00720b */ /* 0x004fc40003f68000 */
[----:B------:R-:W-:Y:S02]  /*0820*/  FSETP.NAN.AND P4, PT, R11, R11, PT ;  /* 0x0000000b0b00720b */ /* 0x000fe40003f88000 */
[----:B------:R-:W-:Y:S02]  /*0830*/  FSETP.GEU.AND P1, PT, R8, R10, PT ;  /* 0x0000000a0800720b */ /* 0x000fe40003f2e000 */
[----:B----4-:R-:W-:Y:S02]  /*0840*/  FSETP.NAN.AND P2, PT, R4, R4, PT ;  /* 0x000000040400720b */ /* 0x010fe40003f48000 */
[----:B------:R-:W-:-:S05]  /*0850*/  FSETP.NAN.AND P6, PT, R5, R5, PT ;  /* 0x000000050500720b */ /* 0x000fca0003fc8000 */
[----:B------:R-:W-:Y:S02]  /*0860*/  @!P3 SEL R10, R10, R8, !P1 ;  /* 0x000000080a0ab207 */ /* 0x000fe40004800000 */
[----:B------:R-:W-:-:S04]  /*0870*/  FSETP.GEU.AND P3, PT, R9, R11, PT ;  /* 0x0000000b0900720b */ /* 0x000fc80003f6e000 */
[----:B------:R-:W-:Y:S02]  /*0880*/  @!P4 SEL R11, R11, R9, !P3 ;  /* 0x000000090b0bc207 */ /* 0x000fe40005800000 */
[----:B------:R-:W-:Y:S02]  /*0890*/  FSETP.GEU.AND P5, PT, R10, R4, PT ;  /* 0x000000040a00720b */ /* 0x000fe40003fae000 */
[----:B------:R-:W-:Y:S02]  /*08a0*/  SEL R2, R2, 0x7, P1 ;  /* 0x0000000702027807 */ /* 0x000fe40000800000 */
[----:B------:R-:W-:Y:S02]  /*08b0*/  FSETP.GEU.AND P4, PT, R11, R5, PT ;  /* 0x000000050b00720b */ /* 0x000fe40003f8e000 */
[----:B------:R-:W-:Y:S02]  /*08c0*/  SEL R0, R0, 0x7, P3 ;  /* 0x0000000700007807 */ /* 0x000fe40001800000 */
[----:B------:R-:W-:-:S02]  /*08d0*/  SEL R8, R2, 0x8, P5 ;  /* 0x0000000802087807 */ /* 0x000fc40002800000 */
[----:B------:R-:W-:Y:S02]  /*08e0*/  @!P2 SEL R4, R4, R10, !P5 ;  /* 0x0000000a0404a207 */ /* 0x000fe40006800000 */
[----:B------:R-:W-:Y:S02]  /*08f0*/  @!P6 SEL R5, R5, R11, !P4 ;  /* 0x0000000b0505e207 */ /* 0x000fe40006000000 */
[----:B------:R-:W-:Y:S02]  /*0900*/  IADD3 R2, P1, R3, UR6, RZ ;  /* 0x0000000603027c10 */ /* 0x000fe4000ff3e0ff */
[----:B------:R-:W-:Y:S02]  /*0910*/  SEL R9, R0, 0x8, P4 ;  /* 0x0000000800097807 */ /* 0x000fe40002000000 */
[----:B------:R-:W-:Y:S01]  /*0920*/  LOP3.LUT R0, R8, 0xff, RZ, 0xc0, !PT ;  /* 0x000000ff08007812 */ /* 0x000fe200078ec0ff */
[----:B------:R1:W-:Y:S01]  /*0930*/  @!P0 STG.E.64 desc[UR4][R6.64], R4 ;  /* 0x0000000406008986 */ /* 0x0003e2000c101b04 */
[----:B------:R-:W-:-:S03]  /*0940*/  LEA.HI.X.SX32 R3, R3, UR7, 0x1, P1 ;  /* 0x0000000703037c11 */ /* 0x000fc600088f0eff */
[----:B------:R-:W-:Y:S01]  /*0950*/  IMAD R9, R9, 0x100, R0 ;  /* 0x0000010009097824 */ /* 0x000fe200078e0200 */
[----:B------:R-:W-:Y:S06]  /*0960*/  @P0 EXIT ;  /* 0x000000000000094d */ /* 0x000fec0003800000 */
[----:B------:R-:W-:Y:S01]  /*0970*/  STG.E.U16 desc[UR4][R2.64], R9 ;  /* 0x0000000902007986 */ /* 0x000fe2000c101504 */
[----:B------:R-:W-:Y:S05]  /*0980*/  EXIT ;  /* 0x000000000000794d */ /* 0x000fea0003800000 */
.L_x_0:
[----:B------:R-:W-:-:S00]  /*0990*/  BRA `(.L_x_0) ;  /* 0xfffffffc00fc7947 */ /* 0x000fc0000383ffff */
[----:B------:R-:W-:-:S00]  /*09a0*/  NOP ;  /* 0x0000000000007918 */ /* 0x000fc00000000000 */
        /* <DEDUP_REMOVED lines=13> */
.L_x_1:


//--------------------- .nv.constant0.triton_poi_fused_max_pool2d_with_indices_24 --------------------------
	.section	.nv.constant0.triton_poi_fused_max_pool2d_with_indices_24,"a",@progbits
	.sectionflags	@""
	.align	4
.nv.constant0.triton_poi_fused_max_pool2d_with_indices_24:
	.zero		556
